	.headerflags	@"EF_CUDA_TEXMODE_UNIFIED EF_CUDA_64BIT_ADDRESS EF_CUDA_ACCELERATORS EF_CUDA_SM90 EF_CUDA_VIRTUAL_SM(EF_CUDA_SM90)"
	.elftype	@"ET_EXEC"


//--------------------- .nv.info                  --------------------------
	.section	.nv.info,"",@"SHT_CUDA_INFO"
	.align	4


	//----- nvinfo : EIATTR_REGCOUNT
	.align		4
        /*0000*/ 	.byte	0x04, 0x2f
        /*0002*/ 	.short	(.L_3 - .L_2)
	.align		4
.L_2:
        /*0004*/ 	.word	index@(triton_poi_fused__native_batch_norm_legit_no_training_add_relu_22)
        /*0008*/ 	.word	0x00000022


	//----- nvinfo : EIATTR_MIN_STACK_SIZE
	.align		4
.L_3:
        /*000c*/ 	.byte	0x04, 0x12
        /*000e*/ 	.short	(.L_5 - .L_4)
	.align		4
.L_4:
        /*0010*/ 	.word	index@(triton_poi_fused__native_batch_norm_legit_no_training_add_relu_22)
        /*0014*/ 	.word	0x00000000


	//----- nvinfo : EIATTR_FRAME_SIZE
	.align		4
.L_5:
        /*0018*/ 	.byte	0x04, 0x11
        /*001a*/ 	.short	(.L_7 - .L_6)
	.align		4
.L_6:
        /*001c*/ 	.word	index@(triton_poi_fused__native_batch_norm_legit_no_training_add_relu_22)
        /*0020*/ 	.word	0x00000000


	//----- nvinfo : EIATTR_MIN_STACK_SIZE
	.align		4
.L_7:
        /*0024*/ 	.byte	0x04, 0x12
        /*0026*/ 	.short	(.L_9 - .L_8)
	.align		4
.L_8:
        /*0028*/ 	.word	index@(triton_poi_fused__native_batch_norm_legit_no_training_add_relu_22)
        /*002c*/ 	.word	0x00000000
.L_9:


//--------------------- .nv.info.triton_poi_fused__native_batch_norm_legit_no_training_add_relu_22 --------------------------
	.section	.nv.info.triton_poi_fused__native_batch_norm_legit_no_training_add_relu_22,"",@"SHT_CUDA_INFO"
	.sectionflags	@""
	.align	4


	//----- nvinfo : EIATTR_CUDA_API_VERSION
	.align		4
        /*0000*/ 	.byte	0x04, 0x37
        /*0002*/ 	.short	(.L_11 - .L_10)
.L_10:
        /*0004*/ 	.word	0x0000007c


	//----- nvinfo : EIATTR_KPARAM_INFO
	.align		4
.L_11:
        /*0008*/ 	.byte	0x04, 0x17
        /*000a*/ 	.short	(.L_13 - .L_12)
.L_12:
        /*000c*/ 	.word	0x00000000
        /*0010*/ 	.short	0x0008
        /*0012*/ 	.short	0x003c
        /*0014*/ 	.byte	0x00, 0xf0, 0x11, 0x00


	//----- nvinfo : EIATTR_KPARAM_INFO
	.align		4
.L_13:
        /*0018*/ 	.byte	0x04, 0x17
        /*001a*/ 	.short	(.L_15 - .L_14)
.L_14:
        /*001c*/ 	.word	0x00000000
        /*0020*/ 	.short	0x0007
        /*0022*/ 	.short	0x0038
        /*0024*/ 	.byte	0x00, 0xf0, 0x11, 0x00


	//----- nvinfo : EIATTR_KPARAM_INFO
	.align		4
.L_15:
        /*0028*/ 	.byte	0x04, 0x17
        /*002a*/ 	.short	(.L_17 - .L_16)
.L_16:
        /*002c*/ 	.word	0x00000000
        /*0030*/ 	.short	0x0006
        /*0032*/ 	.short	0x0030
        /*0034*/ 	.byte	0x00, 0xf4, 0x21, 0x00


	//----- nvinfo : EIATTR_KPARAM_INFO
	.align		4
.L_17:
        /*0038*/ 	.byte	0x04, 0x17
        /*003a*/ 	.short	(.L_19 - .L_18)
.L_18:
        /*003c*/ 	.word	0x00000000
        /*0040*/ 	.short	0x0005
        /*0042*/ 	.short	0x0028
        /*0044*/ 	.byte	0x00, 0xf4, 0x21, 0x00


	//----- nvinfo : EIATTR_KPARAM_INFO
	.align		4
.L_19:
        /*0048*/ 	.byte	0x04, 0x17
        /*004a*/ 	.short	(.L_21 - .L_20)
.L_20:
        /*004c*/ 	.word	0x00000000
        /*0050*/ 	.short	0x0004
        /*0052*/ 	.short	0x0020
        /*0054*/ 	.byte	0x00, 0xf4, 0x21, 0x00


	//----- nvinfo : EIATTR_KPARAM_INFO
	.align		4
.L_21:
        /*0058*/ 	.byte	0x04, 0x17
        /*005a*/ 	.short	(.L_23 - .L_22)
.L_22:
        /*005c*/ 	.word	0x00000000
        /*0060*/ 	.short	0x0003
        /*0062*/ 	.short	0x0018
        /*0064*/ 	.byte	0x00, 0xf4, 0x21, 0x00


	//----- nvinfo : EIATTR_KPARAM_INFO
	.align		4
.L_23:
        /*0068*/ 	.byte	0x04, 0x17
        /*006a*/ 	.short	(.L_25 - .L_24)
.L_24:
        /*006c*/ 	.word	0x00000000
        /*0070*/ 	.short	0x0002
        /*0072*/ 	.short	0x0010
        /*0074*/ 	.byte	0x00, 0xf4, 0x21, 0x00


	//----- nvinfo : EIATTR_KPARAM_INFO
	.align		4
.L_25:
        /*0078*/ 	.byte	0x04, 0x17
        /*007a*/ 	.short	(.L_27 - .L_26)
.L_26:
        /*007c*/ 	.word	0x00000000
        /*0080*/ 	.short	0x0001
        /*0082*/ 	.short	0x0008
        /*0084*/ 	.byte	0x00, 0xf4, 0x21, 0x00


	//----- nvinfo : EIATTR_KPARAM_INFO
	.align		4
.L_27:
        /*0088*/ 	.byte	0x04, 0x17
        /*008a*/ 	.short	(.L_29 - .L_28)
.L_28:
        /*008c*/ 	.word	0x00000000
        /*0090*/ 	.short	0x0000
        /*0092*/ 	.short	0x0000
        /*0094*/ 	.byte	0x00, 0xf4, 0x21, 0x00


	//----- nvinfo : EIATTR_SPARSE_MMA_MASK
	.align		4
.L_29:
        /*0098*/ 	.byte	0x03, 0x50
        /*009a*/ 	.short	0x0000


	//----- nvinfo : EIATTR_MAXREG_COUNT
	.align		4
        /*009c*/ 	.byte	0x03, 0x1b
        /*009e*/ 	.short	0x00ff


	//----- nvinfo : EIATTR_EXIT_INSTR_OFFSETS
	.align		4
        /*00a0*/ 	.byte	0x04, 0x1c
        /*00a2*/ 	.short	(.L_31 - .L_30)


	//   ....[0]....
.L_30:
        /*00a4*/ 	.word	0x00000cb0


	//   ....[1]....
        /*00a8*/ 	.word	0x00000d00


	//----- nvinfo : EIATTR_REQNTID
	.align		4
.L_31:
        /*00ac*/ 	.byte	0x04, 0x10
        /*00ae*/ 	.short	(.L_33 - .L_32)
.L_32:
        /*00b0*/ 	.word	0x00000080
        /*00b4*/ 	.word	0x00000001
        /*00b8*/ 	.word	0x00000001


	//----- nvinfo : EIATTR_CBANK_PARAM_SIZE
	.align		4
.L_33:
        /*00bc*/ 	.byte	0x03, 0x19
        /*00be*/ 	.short	0x0040


	//----- nvinfo : EIATTR_PARAM_CBANK
	.align		4
        /*00c0*/ 	.byte	0x04, 0x0a
        /*00c2*/ 	.short	(.L_35 - .L_34)
	.align		4
.L_34:
        /*00c4*/ 	.word	index@(.nv.constant0.triton_poi_fused__native_batch_norm_legit_no_training_add_relu_22)
        /*00c8*/ 	.short	0x0210
        /*00ca*/ 	.short	0x0040


	//----- nvinfo : EIATTR_SW_WAR
	.align		4
.L_35:
        /*00cc*/ 	.byte	0x04, 0x36
        /*00ce*/ 	.short	(.L_37 - .L_36)
.L_36:
        /*00d0*/ 	.word	0x00000008
.L_37:


//--------------------- .nv.callgraph             --------------------------
	.section	.nv.callgraph,"",@"SHT_CUDA_CALLGRAPH"
	.align	4
	.sectionentsize	8
	.align		4
        /*0000*/ 	.word	0x00000000
	.align		4
        /*0004*/ 	.word	0xffffffff
	.align		4
        /*0008*/ 	.word	0x00000000
	.align		4
        /*000c*/ 	.word	0xfffffffe
	.align		4
        /*0010*/ 	.word	0x00000000
	.align		4
        /*0014*/ 	.word	0xfffffffd
	.align		4
        /*0018*/ 	.word	0x00000000
	.align		4
        /*001c*/ 	.word	0xfffffffc


//--------------------- .nv.constant4             --------------------------
	.section	.nv.constant4,"a",@progbits
	.align	8
	.align		8
.nv.constant4:
        /*0000*/ 	.dword	_$_str
	.align		8
        /*0008*/ 	.dword	_$_str_$_2


//--------------------- .text.triton_poi_fused__native_batch_norm_legit_no_training_add_relu_22 --------------------------
	.section	.text.triton_poi_fused__native_batch_norm_legit_no_training_add_relu_22,"ax",@progbits
	.sectionflags	@"SHF_BARRIERS=1"
	.align	128
        .global         triton_poi_fused__native_batch_norm_legit_no_training_add_relu_22
        .type           triton_poi_fused__native_batch_norm_legit_no_training_add_relu_22,@function
        .size           triton_poi_fused__native_batch_norm_legit_no_training_add_relu_22,(.L_x_1 - triton_poi_fused__native_batch_norm_legit_no_training_add_relu_22)
        .other          triton_poi_fused__native_batch_norm_legit_no_training_add_relu_22,@"STO_CUDA_ENTRY STV_DEFAULT"
triton_poi_fused__native_batch_norm_legit_no_training_add_relu_22:
.text.triton_poi_fused__native_batch_norm_legit_no_training_add_relu_22:
[----:B------:R-:W0:Y:S01]  /*0000*/  LDC R1, c[0x0][0x28] ;  /* 0x00000a00ff017b82 */ /* 0x000e220000000800 */
[----:B------:R-:W1:Y:S07]  /*0010*/  S2R R2, SR_CTAID.X ;  /* 0x0000000000027919 */ /* 0x000e6e0000002500 */
[----:B------:R-:W2:Y:S01]  /*0020*/  LDC.64 R18, c[0x0][0x210] ;  /* 0x00008400ff127b82 */ /* 0x000ea20000000a00 */
[----:B------:R-:W-:Y:S02]  /*0030*/  CS2R R4, SRZ ;  /* 0x0000000000047805 */ /* 0x000fe4000001ff00 */
[----:B------:R-:W-:Y:S01]  /*0040*/  CS2R R6, SRZ ;  /* 0x0000000000067805 */ /* 0x000fe2000001ff00 */
[----:B------:R-:W3:Y:S01]  /*0050*/  S2R R0, SR_TID.X ;  /* 0x0000000000007919 */ /* 0x000ee20000002100 */
[----:B------:R-:W4:Y:S03]  /*0060*/  S2R R20, SR_CTAID.Y ;  /* 0x0000000000147919 */ /* 0x000f260000002600 */
[----:B------:R-:W5:Y:S08]  /*0070*/  LDC.64 R16, c[0x0][0x218] ;  /* 0x00008600ff107b82 */ /* 0x000f700000000a00 */
[----:B------:R-:W5:Y:S01]  /*0080*/  LDC.64 R24, c[0x0][0x220] ;  /* 0x00008800ff187b82 */ /* 0x000f620000000a00 */
[----:B------:R-:W-:Y:S01]  /*0090*/  CS2R R14, SRZ ;  /* 0x00000000000e7805 */ /* 0x000fe2000001ff00 */
[----:B------:R-:W-:Y:S01]  /*00a0*/  ULDC.64 UR6, c[0x0][0x208] ;  /* 0x0000820000067ab9 */ /* 0x000fe20000000a00 */
[----:B------:R-:W-:-:S05]  /*00b0*/  CS2R R10, SRZ ;  /* 0x00000000000a7805 */ /* 0x000fca000001ff00 */
[----:B------:R-:W5:Y:S01]  /*00c0*/  LDC.64 R30, c[0x0][0x230] ;  /* 0x00008c00ff1e7b82 */ /* 0x000f620000000a00 */
[----:B-1----:R-:W-:Y:S02]  /*00d0*/  IMAD.SHL.U32 R2, R2, 0x10, RZ ;  /* 0x0000001002027824 */ /* 0x002fe400078e00ff */
[----:B---3--:R-:W-:Y:S01]  /*00e0*/  IMAD.SHL.U32 R3, R0, 0x4, RZ ;  /* 0x0000000400037824 */ /* 0x008fe200078e00ff */
[----:B------:R-:W-:Y:S01]  /*00f0*/  SHF.R.U32.HI R9, RZ, 0x2, R0 ;  /* 0x00000002ff097819 */ /* 0x000fe20000011600 */
[----:B----4-:R-:W-:-:S03]  /*0100*/  IMAD.SHL.U32 R20, R20, 0x40, RZ ;  /* 0x0000004014147824 */ /* 0x010fc600078e00ff */
[----:B------:R-:W-:Y:S02]  /*0110*/  LOP3.LUT R23, R2, 0xc, R3, 0xf8, !PT ;  /* 0x0000000c02177812 */ /* 0x000fe400078ef803 */
[----:B------:R-:W-:Y:S02]  /*0120*/  SGXT.U32 R9, R9, 0x5 ;  /* 0x000000050909781a */ /* 0x000fe40000000000 */
[----:B------:R-:W-:Y:S02]  /*0130*/  ISETP.GE.AND P2, PT, R23, 0x800, PT ;  /* 0x000008001700780c */ /* 0x000fe40003f46270 */
[----:B------:R-:W-:Y:S02]  /*0140*/  LOP3.LUT R22, R20, R9, RZ, 0xfc, !PT ;  /* 0x0000000914167212 */ /* 0x000fe400078efcff */
[----:B------:R-:W-:Y:S02]  /*0150*/  LOP3.LUT R12, R20, 0x20, R9, 0xfe, !PT ;  /* 0x00000020140c7812 */ /* 0x000fe400078efe09 */
[C---:B------:R-:W-:Y:S01]  /*0160*/  ISETP.LT.AND P1, PT, R22.reuse, 0x40, !P2 ;  /* 0x000000401600780c */ /* 0x040fe20005721270 */
[--C-:B------:R-:W-:Y:S01]  /*0170*/  IMAD R22, R22, 0x800, R23.reuse ;  /* 0x0000080016167824 */ /* 0x100fe200078e0217 */
[C---:B------:R-:W-:Y:S01]  /*0180*/  ISETP.LT.AND P0, PT, R12.reuse, 0x40, !P2 ;  /* 0x000000400c00780c */ /* 0x040fe20005701270 */
[----:B------:R-:W-:Y:S01]  /*0190*/  IMAD R21, R12, 0x800, R23 ;  /* 0x000008000c157824 */ /* 0x000fe200078e0217 */
[----:B------:R-:W-:Y:S01]  /*01a0*/  CS2R R12, SRZ ;  /* 0x00000000000c7805 */ /* 0x000fe2000001ff00 */
[----:B--2---:R-:W-:-:S04]  /*01b0*/  IMAD.WIDE R26, R22, 0x4, R18 ;  /* 0x00000004161a7825 */ /* 0x004fc800078e0212 */
[----:B-----5:R-:W-:-:S04]  /*01c0*/  IMAD.WIDE R16, R23, 0x4, R16 ;  /* 0x0000000417107825 */ /* 0x020fc800078e0210 */
[----:B------:R1:W2:Y:S01]  /*01d0*/  @P1 LDG.E.EL.128 R4, desc[UR6][R26.64] ;  /* 0x000000061a041981 */ /* 0x0002a2000c2e1d00 */
[----:B0-----:R-:W-:Y:S01]  /*01e0*/  IMAD.WIDE R24, R23, 0x4, R24 ;  /* 0x0000000417187825 */ /* 0x001fe200078e0218 */
[----:B------:R-:W-:Y:S02]  /*01f0*/  CS2R R8, SRZ ;  /* 0x0000000000087805 */ /* 0x000fe4000001ff00 */
[----:B------:R0:W3:Y:S01]  /*0200*/  @!P2 LDG.E.EL.128 R12, desc[UR6][R16.64] ;  /* 0x00000006100ca981 */ /* 0x0000e2000c2e1d00 */
[----:B-1----:R-:W-:Y:S01]  /*0210*/  IMAD.WIDE R26, R21, 0x4, R18 ;  /* 0x00000004151a7825 */ /* 0x002fe200078e0212 */
[----:B------:R-:W-:Y:S02]  /*0220*/  CS2R R18, SRZ ;  /* 0x0000000000127805 */ /* 0x000fe4000001ff00 */
[----:B0-----:R-:W-:Y:S02]  /*0230*/  CS2R R16, SRZ ;  /* 0x0000000000107805 */ /* 0x001fe4000001ff00 */
[----:B------:R0:W3:Y:S04]  /*0240*/  @P0 LDG.E.EL.128 R8, desc[UR6][R26.64] ;  /* 0x000000061a080981 */ /* 0x0000e8000c2e1d00 */
[----:B------:R-:W4:Y:S01]  /*0250*/  @!P2 LDG.E.EL.128 R16, desc[UR6][R24.64] ;  /* 0x000000061810a981 */ /* 0x000f22000c2e1d00 */
[----:B------:R-:W-:-:S04]  /*0260*/  IMAD.WIDE R30, R23, 0x4, R30 ;  /* 0x00000004171e7825 */ /* 0x000fc800078e021e */
[----:B----4-:R-:W-:Y:S01]  /*0270*/  FADD R28, R16, 9.9999997473787516356e-06 ;  /* 0x3727c5ac101c7421 */ /* 0x010fe20000000000 */
[----:B------:R-:W-:Y:S01]  /*0280*/  FADD R29, R17, 9.9999997473787516356e-06 ;  /* 0x3727c5ac111d7421 */ /* 0x000fe20000000000 */
[----:B------:R-:W-:Y:S02]  /*0290*/  FADD R17, R18, 9.9999997473787516356e-06 ;  /* 0x3727c5ac12117421 */ /* 0x000fe40000000000 */
[----:B------:R-:W1:Y:S08]  /*02a0*/  MUFU.SQRT R16, R28 ;  /* 0x0000001c00107308 */ /* 0x000e700000002000 */
[----:B------:R-:W4:Y:S01]  /*02b0*/  MUFU.SQRT R24, R29 ;  /* 0x0000001d00187308 */ /* 0x000f220000002000 */
[----:B0-----:R-:W-:-:S07]  /*02c0*/  FADD R26, R19, 9.9999997473787516356e-06 ;  /* 0x3727c5ac131a7421 */ /* 0x001fce0000000000 */
[----:B------:R-:W0:Y:S01]  /*02d0*/  MUFU.SQRT R17, R17 ;  /* 0x0000001100117308 */ /* 0x000e220000002000 */
[C---:B-1----:R-:W-:Y:S02]  /*02e0*/  FSETP.GT.AND P5, PT, R16.reuse, 8.50705917302346158658e+37, PT ;  /* 0x7e8000001000780b */ /* 0x042fe40003fa4000 */
[----:B------:R-:W-:Y:S01]  /*02f0*/  FSETP.GEU.AND P6, PT, R16, 1.175494350822287508e-38, PT ;  /* 0x008000001000780b */ /* 0x000fe20003fce000 */
[----:B------:R-:W-:Y:S01]  /*0300*/  IMAD.MOV.U32 R19, RZ, RZ, 0x3e800000 ;  /* 0x3e800000ff137424 */ /* 0x000fe200078e00ff */
[----:B----4-:R-:W-:-:S03]  /*0310*/  FSETP.GT.AND P3, PT, R24, 8.50705917302346158658e+37, PT ;  /* 0x7e8000001800780b */ /* 0x010fc60003f64000 */
[----:B------:R1:W4:Y:S01]  /*0320*/  MUFU.SQRT R25, R26 ;  /* 0x0000001a00197308 */ /* 0x0003220000002000 */
[----:B------:R-:W-:Y:S02]  /*0330*/  FSEL R18, R19, 1, P5 ;  /* 0x3f80000013127808 */ /* 0x000fe40002800000 */
[----:B0-----:R-:W-:-:S03]  /*0340*/  FSETP.GT.AND P4, PT, R17, 8.50705917302346158658e+37, PT ;  /* 0x7e8000001100780b */ /* 0x001fc60003f84000 */
[----:B------:R-:W-:Y:S01]  /*0350*/  @P5 FMUL R16, R16, 0.25 ;  /* 0x3e80000010105820 */ /* 0x000fe20000400000 */
[----:B------:R-:W-:Y:S01]  /*0360*/  FSETP.GEU.AND P5, PT, R24, 1.175494350822287508e-38, PT ;  /* 0x008000001800780b */ /* 0x000fe20003fae000 */
[----:B------:R-:W-:Y:S01]  /*0370*/  @!P6 FMUL R18, R18, 16777216 ;  /* 0x4b8000001212e820 */ /* 0x000fe20000400000 */
[----:B-1----:R-:W-:Y:S01]  /*0380*/  FSEL R26, R19, 1, P3 ;  /* 0x3f800000131a7808 */ /* 0x002fe20001800000 */
[----:B------:R-:W-:Y:S01]  /*0390*/  @!P6 FMUL R16, R16, 16777216 ;  /* 0x4b8000001010e820 */ /* 0x000fe20000400000 */
[----:B------:R-:W-:Y:S01]  /*03a0*/  @P3 FMUL R24, R24, 0.25 ;  /* 0x3e80000018183820 */ /* 0x000fe20000400000 */
[----:B------:R-:W-:Y:S01]  /*03b0*/  FSETP.GEU.AND P6, PT, R17, 1.175494350822287508e-38, PT ;  /* 0x008000001100780b */ /* 0x000fe20003fce000 */
[----:B---3--:R-:W-:Y:S01]  /*03c0*/  FADD R11, -R15, R11 ;  /* 0x0000000b0f0b7221 */ /* 0x008fe20000000100 */
[----:B----4-:R-:W-:Y:S01]  /*03d0*/  FSETP.GT.AND P3, PT, R25, 8.50705917302346158658e+37, PT ;  /* 0x7e8000001900780b */ /* 0x010fe20003f64000 */
[----:B--2---:R-:W-:Y:S01]  /*03e0*/  FADD R15, -R15, R7 ;  /* 0x000000070f0f7221 */ /* 0x004fe20000000100 */
[----:B------:R-:W-:Y:S01]  /*03f0*/  FSEL R7, R19, 1, P4 ;  /* 0x3f80000013077808 */ /* 0x000fe20002000000 */
[----:B------:R-:W-:Y:S01]  /*0400*/  @P4 FMUL R17, R17, 0.25 ;  /* 0x3e80000011114820 */ /* 0x000fe20000400000 */
[----:B------:R-:W-:Y:S01]  /*0410*/  FSETP.GEU.AND P4, PT, R25, 1.175494350822287508e-38, PT ;  /* 0x008000001900780b */ /* 0x000fe20003f8e000 */
[----:B------:R0:W-:Y:S06]  /*0420*/  MUFU.RCP R27, R16 ;  /* 0x00000010001b7308 */ /* 0x0001ec0000001000 */
[----:B------:R-:W-:-:S02]  /*0430*/  @!P6 FMUL R17, R17, 16777216 ;  /* 0x4b8000001111e820 */ /* 0x000fc40000400000 */
[----:B------:R-:W-:Y:S02]  /*0440*/  @P3 FMUL R25, R25, 0.25 ;  /* 0x3e80000019193820 */ /* 0x000fe40000400000 */
[----:B------:R1:W2:Y:S01]  /*0450*/  MUFU.RCP R28, R17 ;  /* 0x00000011001c7308 */ /* 0x0002a20000001000 */
[----:B0-----:R-:W-:Y:S01]  /*0460*/  FADD R16, -R13, R9 ;  /* 0x000000090d107221 */ /* 0x001fe20000000100 */
[----:B------:R-:W-:Y:S01]  /*0470*/  @!P4 FMUL R25, R25, 16777216 ;  /* 0x4b8000001919c820 */ /* 0x000fe20000400000 */
[----:B------:R-:W-:Y:S01]  /*0480*/  @!P5 FMUL R24, R24, 16777216 ;  /* 0x4b8000001818d820 */ /* 0x000fe20000400000 */
[----:B-1----:R-:W-:Y:S01]  /*0490*/  FADD R17, -R13, R5 ;  /* 0x000000050d117221 */ /* 0x002fe20000000100 */
[C---:B------:R-:W-:Y:S02]  /*04a0*/  FADD R13, -R12.reuse, R8 ;  /* 0x000000080c0d7221 */ /* 0x040fe40000000100 */
[----:B------:R-:W0:Y:S01]  /*04b0*/  LDC.64 R8, c[0x0][0x228] ;  /* 0x00008a00ff087b82 */ /* 0x000e220000000a00 */
[----:B------:R-:W1:Y:S01]  /*04c0*/  MUFU.RCP R25, R25 ;  /* 0x0000001900197308 */ /* 0x000e620000001000 */
[----:B------:R-:W-:Y:S01]  /*04d0*/  FADD R12, -R12, R4 ;  /* 0x000000040c0c7221 */ /* 0x000fe20000000100 */
[----:B------:R-:W-:-:S06]  /*04e0*/  FSEL R4, R19, 1, P3 ;  /* 0x3f80000013047808 */ /* 0x000fcc0001800000 */
[----:B------:R-:W3:Y:S01]  /*04f0*/  MUFU.RCP R5, R24 ;  /* 0x0000001800057308 */ /* 0x000ee20000001000 */
[----:B------:R-:W-:Y:S01]  /*0500*/  @!P6 FMUL R7, R7, 16777216 ;  /* 0x4b8000000707e820 */ /* 0x000fe20000400000 */
[----:B------:R-:W-:Y:S01]  /*0510*/  @!P4 FMUL R4, R4, 16777216 ;  /* 0x4b8000000404c820 */ /* 0x000fe20000400000 */
[C---:B------:R-:W-:Y:S01]  /*0520*/  FADD R10, -R14.reuse, R10 ;  /* 0x0000000a0e0a7221 */ /* 0x040fe20000000100 */
[----:B------:R-:W-:Y:S01]  /*0530*/  FADD R6, -R14, R6 ;  /* 0x000000060e067221 */ /* 0x000fe20000000100 */
[----:B--2---:R-:W-:Y:S01]  /*0540*/  FMUL R7, R28, R7 ;  /* 0x000000071c077220 */ /* 0x004fe20000400000 */
[----:B------:R-:W-:Y:S01]  /*0550*/  @!P5 FMUL R26, R26, 16777216 ;  /* 0x4b8000001a1ad820 */ /* 0x000fe20000400000 */
[----:B-1----:R-:W-:Y:S01]  /*0560*/  FMUL R4, R25, R4 ;  /* 0x0000000419047220 */ /* 0x002fe20000400000 */
[----:B------:R-:W-:Y:S01]  /*0570*/  FMUL R27, R27, R18 ;  /* 0x000000121b1b7220 */ /* 0x000fe20000400000 */
[C---:B------:R-:W-:Y:S01]  /*0580*/  FMUL R14, R7.reuse, R6 ;  /* 0x00000006070e7220 */ /* 0x040fe20000400000 */
[----:B------:R-:W-:Y:S01]  /*0590*/  FMUL R18, R7, R10 ;  /* 0x0000000a07127220 */ /* 0x000fe20000400000 */
[C---:B------:R-:W-:Y:S01]  /*05a0*/  FMUL R15, R4.reuse, R15 ;  /* 0x0000000f040f7220 */ /* 0x040fe20000400000 */
[----:B------:R-:W-:Y:S01]  /*05b0*/  FMUL R19, R4, R11 ;  /* 0x0000000b04137220 */ /* 0x000fe20000400000 */
[----:B------:R-:W-:Y:S01]  /*05c0*/  CS2R R6, SRZ ;  /* 0x0000000000067805 */ /* 0x000fe2000001ff00 */
[----:B------:R-:W1:Y:S01]  /*05d0*/  LDC.64 R28, c[0x0][0x238] ;  /* 0x00008e00ff1c7b82 */ /* 0x000e620000000a00 */
[----:B---3--:R-:W-:Y:S01]  /*05e0*/  FMUL R26, R5, R26 ;  /* 0x0000001a051a7220 */ /* 0x008fe20000400000 */
[----:B------:R-:W-:Y:S01]  /*05f0*/  CS2R R4, SRZ ;  /* 0x0000000000047805 */ /* 0x000fe2000001ff00 */
[----:B0-----:R-:W-:Y:S01]  /*0600*/  IMAD.WIDE R8, R23, 0x4, R8 ;  /* 0x0000000417087825 */ /* 0x001fe200078e0208 */
[----:B------:R-:W-:-:S04]  /*0610*/  CS2R R10, SRZ ;  /* 0x00000000000a7805 */ /* 0x000fc8000001ff00 */
[----:B------:R0:W2:Y:S02]  /*0620*/  @!P2 LDG.E.EL.128 R4, desc[UR6][R8.64] ;  /* 0x000000060804a981 */ /* 0x0000a4000c2e1d00 */
[----:B0-----:R-:W-:-:S06]  /*0630*/  CS2R R8, SRZ ;  /* 0x0000000000087805 */ /* 0x001fcc000001ff00 */
[----:B------:R-:W2:Y:S01]  /*0640*/  @!P2 LDG.E.EL.128 R8, desc[UR6][R30.64] ;  /* 0x000000061e08a981 */ /* 0x000ea2000c2e1d00 */
[----:B------:R-:W0:Y:S01]  /*0650*/  S2UR UR5, SR_CgaCtaId ;  /* 0x00000000000579c3 */ /* 0x000e220000008800 */
[-CC-:B--2---:R-:W-:Y:S01]  /*0660*/  FFMA R23, R19, R7.reuse, R11.reuse ;  /* 0x0000000713177223 */ /* 0x184fe2000000000b */
[----:B------:R-:W-:Y:S01]  /*0670*/  FFMA R7, R15, R7, R11 ;  /* 0x000000070f077223 */ /* 0x000fe2000000000b */
[C---:B------:R-:W-:Y:S01]  /*0680*/  FMUL R11, R27.reuse, R12 ;  /* 0x0000000c1b0b7220 */ /* 0x040fe20000400000 */
[-CC-:B------:R-:W-:Y:S01]  /*0690*/  FFMA R24, R18, R6.reuse, R10.reuse ;  /* 0x0000000612187223 */ /* 0x180fe2000000000a */
[----:B------:R-:W-:Y:S01]  /*06a0*/  FMUL R27, R27, R13 ;  /* 0x0000000d1b1b7220 */ /* 0x000fe20000400000 */
[----:B------:R-:W-:Y:S01]  /*06b0*/  FFMA R6, R14, R6, R10 ;  /* 0x000000060e067223 */ /* 0x000fe2000000000a */
[----:B------:R-:W-:Y:S02]  /*06c0*/  CS2R R12, SRZ ;  /* 0x00000000000c7805 */ /* 0x000fe4000001ff00 */
[----:B------:R-:W-:Y:S01]  /*06d0*/  CS2R R14, SRZ ;  /* 0x00000000000e7805 */ /* 0x000fe2000001ff00 */
[----:B-1----:R-:W-:-:S04]  /*06e0*/  IMAD.WIDE R18, R22, 0x4, R28 ;  /* 0x0000000416127825 */ /* 0x002fc800078e021c */
[C---:B------:R-:W-:Y:S01]  /*06f0*/  FMUL R10, R26.reuse, R17 ;  /* 0x000000111a0a7220 */ /* 0x040fe20000400000 */
[----:B------:R-:W-:Y:S01]  /*0700*/  FMUL R22, R26, R16 ;  /* 0x000000101a167220 */ /* 0x000fe20000400000 */
[----:B------:R-:W-:Y:S01]  /*0710*/  CS2R R16, SRZ ;  /* 0x0000000000107805 */ /* 0x000fe2000001ff00 */
[----:B------:R1:W2:Y:S01]  /*0720*/  @P1 LDG.E.EL.128 R12, desc[UR6][R18.64] ;  /* 0x00000006120c1981 */ /* 0x0002a2000c2e1d00 */
[----:B------:R-:W-:Y:S01]  /*0730*/  IMAD.WIDE R28, R21, 0x4, R28 ;  /* 0x00000004151c7825 */ /* 0x000fe200078e021c */
[----:B-1----:R-:W-:-:S06]  /*0740*/  CS2R R18, SRZ ;  /* 0x0000000000127805 */ /* 0x002fcc000001ff00 */
[----:B------:R-:W3:Y:S01]  /*0750*/  @P0 LDG.E.EL.128 R16, desc[UR6][R28.64] ;  /* 0x000000061c100981 */ /* 0x000ee2000c2e1d00 */
[-CC-:B------:R-:W-:Y:S01]  /*0760*/  FFMA R22, R22, R5.reuse, R9.reuse ;  /* 0x0000000516167223 */ /* 0x180fe20000000009 */
[----:B------:R-:W-:Y:S01]  /*0770*/  FFMA R26, R10, R5, R9 ;  /* 0x000000050a1a7223 */ /* 0x000fe20000000009 */
[----:B------:R-:W-:Y:S01]  /*0780*/  IMAD.SHL.U32 R5, R0, 0x100, RZ ;  /* 0x0000010000057824 */ /* 0x000fe200078e00ff */
[----:B------:R-:W-:Y:S01]  /*0790*/  SHF.R.U32.HI R10, RZ, 0x2, R0 ;  /* 0x00000002ff0a7819 */ /* 0x000fe20000011600 */
[-CC-:B------:R-:W-:Y:S01]  /*07a0*/  FFMA R11, R11, R4.reuse, R8.reuse ;  /* 0x000000040b0b7223 */ /* 0x180fe20000000008 */
[----:B------:R-:W-:Y:S02]  /*07b0*/  UMOV UR4, 0x400 ;  /* 0x0000040000047882 */ /* 0x000fe40000000000 */
[----:B------:R-:W-:Y:S02]  /*07c0*/  SGXT.U32 R10, R10, 0x5 ;  /* 0x000000050a0a781a */ /* 0x000fe40000000000 */
[----:B------:R-:W-:Y:S01]  /*07d0*/  LOP3.LUT R9, R5, 0x300, RZ, 0xc0, !PT ;  /* 0x0000030005097812 */ /* 0x000fe200078ec0ff */
[----:B0-----:R-:W-:Y:S01]  /*07e0*/  UPRMT UR4, UR5, 0x654, UR4 ;  /* 0x0000065405047896 */ /* 0x001fe20008000004 */
[----:B------:R-:W-:-:S02]  /*07f0*/  FFMA R27, R27, R4, R8 ;  /* 0x000000041b1b7223 */ /* 0x000fc40000000008 */
[C---:B------:R-:W-:Y:S02]  /*0800*/  LOP3.LUT R21, R9.reuse, 0x80, RZ, 0xfc, !PT ;  /* 0x0000008009157812 */ /* 0x040fe400078efcff */
[----:B------:R-:W-:Y:S02]  /*0810*/  LOP3.LUT R25, R9, 0xc0, RZ, 0xfc, !PT ;  /* 0x000000c009197812 */ /* 0x000fe400078efcff */
[----:B------:R-:W-:Y:S02]  /*0820*/  LEA.HI R21, R21, UR4, RZ, 0x1e ;  /* 0x0000000415157c11 */ /* 0x000fe4000f8ff0ff */
[----:B------:R-:W-:Y:S02]  /*0830*/  LEA.HI R25, R25, UR4, RZ, 0x1e ;  /* 0x0000000419197c11 */ /* 0x000fe4000f8ff0ff */
[----:B------:R-:W-:Y:S02]  /*0840*/  LOP3.LUT R4, R0, 0x70, RZ, 0xc0, !PT ;  /* 0x0000007000047812 */ /* 0x000fe400078ec0ff */
[----:B------:R-:W-:-:S02]  /*0850*/  LOP3.LUT R8, R3, 0x1fc, RZ, 0xc0, !PT ;  /* 0x000001fc03087812 */ /* 0x000fc400078ec0ff */
[----:B------:R-:W-:-:S04]  /*0860*/  LOP3.LUT R20, R20, 0x3c, R3, 0xf8, !PT ;  /* 0x0000003c14147812 */ /* 0x000fc800078ef803 */
[----:B------:R-:W-:Y:S02]  /*0870*/  SHF.R.S32.HI R3, RZ, 0x1f, R20 ;  /* 0x0000001fff037819 */ /* 0x000fe40000011414 */
[C---:B--2---:R-:W-:Y:S01]  /*0880*/  FSETP.GEU.AND P3, PT, R11.reuse, -R12, PT ;  /* 0x8000000c0b00720b */ /* 0x044fe20003f6e000 */
[----:B------:R-:W-:Y:S01]  /*0890*/  FADD R5, R11, R12 ;  /* 0x0000000c0b057221 */ /* 0x000fe20000000000 */
[C---:B------:R-:W-:Y:S02]  /*08a0*/  LOP3.LUT R12, R9.reuse, R10, RZ, 0xfc, !PT ;  /* 0x0000000a090c7212 */ /* 0x040fe400078efcff */
[C---:B------:R-:W-:Y:S02]  /*08b0*/  LOP3.LUT R10, R9.reuse, 0x40, RZ, 0xfc, !PT ;  /* 0x00000040090a7812 */ /* 0x040fe400078efcff */
[C---:B------:R-:W-:Y:S01]  /*08c0*/  FSETP.GEU.AND P2, PT, R26.reuse, -R13, PT ;  /* 0x8000000d1a00720b */ /* 0x040fe20003f4e000 */
[----:B------:R-:W-:Y:S01]  /*08d0*/  FADD R13, R26, R13 ;  /* 0x0000000d1a0d7221 */ /* 0x000fe20000000000 */
[C---:B------:R-:W-:Y:S01]  /*08e0*/  FSETP.GEU.AND P1, PT, R6.reuse, -R14, PT ;  /* 0x8000000e0600720b */ /* 0x040fe20003f2e000 */
[----:B------:R-:W-:Y:S01]  /*08f0*/  FADD R6, R6, R14 ;  /* 0x0000000e06067221 */ /* 0x000fe20000000000 */
[----:B------:R-:W-:Y:S01]  /*0900*/  LEA.HI R9, R9, UR4, RZ, 0x1e ;  /* 0x0000000409097c11 */ /* 0x000fe2000f8ff0ff */
[----:B------:R-:W-:Y:S01]  /*0910*/  FADD R14, R7, R15 ;  /* 0x0000000f070e7221 */ /* 0x000fe20000000000 */
[----:B------:R-:W-:-:S02]  /*0920*/  LEA.HI R11, R10, UR4, RZ, 0x1e ;  /* 0x000000040a0b7c11 */ /* 0x000fc4000f8ff0ff */
[----:B------:R-:W-:Y:S02]  /*0930*/  FSETP.GEU.AND P0, PT, R7, -R15, PT ;  /* 0x8000000f0700720b */ /* 0x000fe40003f0e000 */
[----:B------:R-:W-:Y:S02]  /*0940*/  FSEL R5, R5, RZ, P3 ;  /* 0x000000ff05057208 */ /* 0x000fe40001800000 */
[----:B------:R-:W-:Y:S02]  /*0950*/  FSEL R26, R13, RZ, P2 ;  /* 0x000000ff0d1a7208 */ /* 0x000fe40001000000 */
[C---:B---3--:R-:W-:Y:S01]  /*0960*/  FSETP.GEU.AND P3, PT, R27.reuse, -R16, PT ;  /* 0x800000101b00720b */ /* 0x048fe20003f6e000 */
[----:B------:R-:W-:Y:S01]  /*0970*/  FADD R16, R27, R16 ;  /* 0x000000101b107221 */ /* 0x000fe20000000000 */
[----:B------:R-:W-:Y:S01]  /*0980*/  FSEL R6, R6, RZ, P1 ;  /* 0x000000ff06067208 */ /* 0x000fe20000800000 */
[----:B------:R-:W-:Y:S01]  /*0990*/  IMAD R10, R12, 0x4, R9 ;  /* 0x000000040c0a7824 */ /* 0x000fe200078e0209 */
[C---:B------:R-:W-:Y:S01]  /*09a0*/  FSETP.GEU.AND P2, PT, R22.reuse, -R17, PT ;  /* 0x800000111600720b */ /* 0x040fe20003f4e000 */
[----:B------:R-:W-:Y:S01]  /*09b0*/  FADD R17, R22, R17 ;  /* 0x0000001116117221 */ /* 0x000fe20000000000 */
[----:B------:R-:W-:Y:S01]  /*09c0*/  FSEL R7, R14, RZ, P0 ;  /* 0x000000ff0e077208 */ /* 0x000fe20000000000 */
[----:B------:R-:W-:Y:S01]  /*09d0*/  IMAD R9, R12, 0x4, R11 ;  /* 0x000000040c097824 */ /* 0x000fe200078e020b */
[C---:B------:R-:W-:Y:S01]  /*09e0*/  FSETP.GEU.AND P1, PT, R24.reuse, -R18, PT ;  /* 0x800000121800720b */ /* 0x040fe20003f2e000 */
[----:B------:R-:W-:Y:S01]  /*09f0*/  FADD R18, R24, R18 ;  /* 0x0000001218127221 */ /* 0x000fe20000000000 */
[----:B------:R-:W-:Y:S01]  /*0a00*/  FSETP.GEU.AND P0, PT, R23, -R19, PT ;  /* 0x800000131700720b */ /* 0x000fe20003f0e000 */
[----:B------:R-:W-:-:S02]  /*0a10*/  IMAD R11, R12, 0x4, R21 ;  /* 0x000000040c0b7824 */ /* 0x000fc400078e0215 */
[----:B------:R-:W-:Y:S01]  /*0a20*/  FADD R19, R23, R19 ;  /* 0x0000001317137221 */ /* 0x000fe20000000000 */
[----:B------:R-:W-:Y:S01]  /*0a30*/  IMAD R12, R12, 0x4, R25 ;  /* 0x000000040c0c7824 */ /* 0x000fe200078e0219 */
[----:B------:R-:W-:Y:S01]  /*0a40*/  FSEL R13, R16, RZ, P3 ;  /* 0x000000ff100d7208 */ /* 0x000fe20001800000 */
[----:B------:R0:W-:Y:S01]  /*0a50*/  STS [R10], R5 ;  /* 0x000000050a007388 */ /* 0x0001e20000000800 */
[----:B------:R-:W-:Y:S01]  /*0a60*/  FSEL R16, R17, RZ, P2 ;  /* 0x000000ff11107208 */ /* 0x000fe20001000000 */
[----:B------:R-:W1:Y:S01]  /*0a70*/  LDC.64 R14, c[0x0][0x240] ;  /* 0x00009000ff0e7b82 */ /* 0x000e620000000a00 */
[----:B------:R-:W-:Y:S01]  /*0a80*/  FSEL R18, R18, RZ, P1 ;  /* 0x000000ff12127208 */ /* 0x000fe20000800000 */
[----:B------:R-:W-:Y:S01]  /*0a90*/  STS [R9+0x100], R26 ;  /* 0x0001001a09007388 */ /* 0x000fe20000000800 */
[----:B------:R-:W-:-:S03]  /*0aa0*/  FSEL R19, R19, RZ, P0 ;  /* 0x000000ff13137208 */ /* 0x000fc60000000000 */
[----:B------:R-:W-:Y:S04]  /*0ab0*/  STS [R11+0x200], R6 ;  /* 0x000200060b007388 */ /* 0x000fe80000000800 */
[----:B------:R-:W-:Y:S04]  /*0ac0*/  STS [R12+0x300], R7 ;  /* 0x000300070c007388 */ /* 0x000fe80000000800 */
[----:B------:R2:W-:Y:S04]  /*0ad0*/  STS [R10+0x80], R13 ;  /* 0x0000800d0a007388 */ /* 0x0005e80000000800 */
[----:B------:R3:W-:Y:S04]  /*0ae0*/  STS [R9+0x180], R16 ;  /* 0x0001801009007388 */ /* 0x0007e80000000800 */
[----:B------:R4:W-:Y:S04]  /*0af0*/  STS [R11+0x280], R18 ;  /* 0x000280120b007388 */ /* 0x0009e80000000800 */
[----:B------:R-:W-:Y:S01]  /*0b00*/  STS [R12+0x380], R19 ;  /* 0x000380130c007388 */ /* 0x000fe20000000800 */
[----:B0-----:R-:W-:-:S04]  /*0b10*/  VIADD R5, R4, UR4 ;  /* 0x0000000404057c36 */ /* 0x001fc80008000000 */
[----:B------:R-:W-:Y:S01]  /*0b20*/  IMAD R5, R8, 0x4, R5 ;  /* 0x0000000408057824 */ /* 0x000fe200078e0205 */
[----:B------:R-:W-:Y:S01]  /*0b30*/  BAR.SYNC.DEFER_BLOCKING 0x0 ;  /* 0x0000000000007b1d */ /* 0x000fe20000010000 */
[----:B------:R-:W-:Y:S02]  /*0b40*/  SHF.R.U32.HI R17, RZ, 0x4, R0 ;  /* 0x00000004ff117819 */ /* 0x000fe40000011600 */
[-C--:B------:R-:W-:Y:S02]  /*0b50*/  LEA.HI R0, R3, R20.reuse, RZ, 0x4 ;  /* 0x0000001403007211 */ /* 0x080fe400078f20ff */
[----:B--2---:R-:W-:Y:S02]  /*0b60*/  SHF.R.S32.HI R13, RZ, 0x1f, R20 ;  /* 0x0000001fff0d7819 */ /* 0x004fe40000011414 */
[----:B------:R-:W-:Y:S01]  /*0b70*/  SGXT.U32 R3, R17, 0x3 ;  /* 0x000000031103781a */ /* 0x000fe20000000000 */
[----:B------:R-:W0:Y:S01]  /*0b80*/  LDS.128 R4, [R5] ;  /* 0x0000000005047984 */ /* 0x000e220000000c00 */
[----:B------:R-:W-:Y:S01]  /*0b90*/  IMAD.SHL.U32 R0, R0, 0x800, RZ ;  /* 0x0000080000007824 */ /* 0x000fe200078e00ff */
[----:B------:R-:W-:-:S02]  /*0ba0*/  LEA.HI R13, R13, R20, RZ, 0x4 ;  /* 0x000000140d0d7211 */ /* 0x000fc400078f20ff */
[----:B------:R-:W-:Y:S02]  /*0bb0*/  LOP3.LUT R3, R3, R2, RZ, 0xfc, !PT ;  /* 0x0000000203037212 */ /* 0x000fe400078efcff */
[----:B------:R-:W-:Y:S02]  /*0bc0*/  LOP3.LUT R2, R8, 0x200, RZ, 0xfc, !PT ;  /* 0x0000020008027812 */ /* 0x000fe400078efcff */
[----:B------:R-:W-:Y:S02]  /*0bd0*/  LOP3.LUT R13, R13, 0xfffffff0, RZ, 0xc0, !PT ;  /* 0xfffffff00d0d7812 */ /* 0x000fe400078ec0ff */
[----:B---3--:R-:W-:Y:S02]  /*0be0*/  LOP3.LUT R9, R0, 0xffff8000, RZ, 0xc0, !PT ;  /* 0xffff800000097812 */ /* 0x008fe400078ec0ff */
[----:B------:R-:W-:Y:S02]  /*0bf0*/  ISETP.GE.AND P0, PT, R20, 0x40, PT ;  /* 0x000000401400780c */ /* 0x000fe40003f06270 */
[----:B------:R-:W-:-:S02]  /*0c00*/  LOP3.LUT R0, R3, 0x8, RZ, 0xfc, !PT ;  /* 0x0000000803007812 */ /* 0x000fc400078efcff */
[----:B------:R-:W-:Y:S02]  /*0c10*/  SHF.R.U32.HI R2, RZ, 0x2, R2 ;  /* 0x00000002ff027819 */ /* 0x000fe40000011602 */
[----:B------:R-:W-:Y:S02]  /*0c20*/  IADD3 R9, R9, R20, -R13 ;  /* 0x0000001409097210 */ /* 0x000fe40007ffe80d */
[C---:B------:R-:W-:Y:S02]  /*0c30*/  ISETP.LT.AND P1, PT, R3.reuse, 0x800, !P0 ;  /* 0x000008000300780c */ /* 0x040fe40004721270 */
[----:B------:R-:W-:Y:S02]  /*0c40*/  ISETP.LT.AND P0, PT, R0, 0x800, !P0 ;  /* 0x000008000000780c */ /* 0x000fe40004701270 */
[----:B------:R-:W-:Y:S01]  /*0c50*/  LOP3.LUT R2, R2, 0xf0, RZ, 0xc0, !PT ;  /* 0x000000f002027812 */ /* 0x000fe200078ec0ff */
[----:B------:R-:W-:-:S04]  /*0c60*/  IMAD R3, R3, 0x10, R9 ;  /* 0x0000001003037824 */ /* 0x000fc800078e0209 */
[----:B----4-:R-:W-:Y:S02]  /*0c70*/  VIADD R11, R2, UR4 ;  /* 0x00000004020b7c36 */ /* 0x010fe40008000000 */
[----:B-1----:R-:W-:-:S04]  /*0c80*/  IMAD.WIDE R2, R3, 0x4, R14 ;  /* 0x0000000403027825 */ /* 0x002fc800078e020e */
[----:B------:R-:W-:Y:S01]  /*0c90*/  IMAD R11, R8, 0x4, R11 ;  /* 0x00000004080b7824 */ /* 0x000fe200078e020b */
[----:B0-----:R0:W-:Y:S02]  /*0ca0*/  @P1 STG.E.128 desc[UR6][R2.64], R4 ;  /* 0x0000000402001986 */ /* 0x0011e4000c101d06 */
[----:B0-----:R-:W-:Y:S05]  /*0cb0*/  @!P0 EXIT ;  /* 0x000000000000894d */ /* 0x001fea0003800000 */
[----:B0-----:R-:W0:Y:S01]  /*0cc0*/  LDS.128 R4, [R11+0x800] ;  /* 0x000800000b047984 */ /* 0x001e220000000c00 */
[----:B------:R-:W-:-:S04]  /*0cd0*/  IMAD R9, R0, 0x10, R9 ;  /* 0x0000001000097824 */ /* 0x000fc800078e0209 */
[----:B------:R-:W-:-:S05]  /*0ce0*/  IMAD.WIDE R14, R9, 0x4, R14 ;  /* 0x00000004090e7825 */ /* 0x000fca00078e020e */
[----:B0-----:R-:W-:Y:S01]  /*0cf0*/  STG.E.128 desc[UR6][R14.64], R4 ;  /* 0x000000040e007986 */ /* 0x001fe2000c101d06 */
[----:B------:R-:W-:Y:S05]  /*0d00*/  EXIT ;  /* 0x000000000000794d */ /* 0x000fea0003800000 */
.L_x_0:
[----:B------:R-:W-:-:S00]  /*0d10*/  BRA `(.L_x_0) ;  /* 0xfffffffc00fc7947 */ /* 0x000fc0000383ffff */
[----:B------:R-:W-:-:S00]  /*0d20*/  NOP ;  /* 0x0000000000007918 */ /* 0x000fc00000000000 */
        /* <DEDUP_REMOVED lines=13> */
.L_x_1:


//--------------------- .nv.global.init           --------------------------
	.section	.nv.global.init,"aw",@progbits
.nv.global.init:
	.type		_$_str,@object
	.size		_$_str,(_$_str_$_2 - _$_str)
_$_str:
        /*0000*/ 	.byte	0x5f, 0x5f, 0x43, 0x55, 0x44, 0x41, 0x5f, 0x46, 0x54, 0x5a, 0x00
	.type		_$_str_$_2,@object
	.size		_$_str_$_2,(.L_1 - _$_str_$_2)
_$_str_$_2:
        /*000b*/ 	.byte	0x5f, 0x5f, 0x43, 0x55, 0x44, 0x41, 0x5f, 0x50, 0x52, 0x45, 0x43, 0x5f, 0x53, 0x51, 0x52, 0x54
        /*001b*/ 	.byte	0x00
.L_1:


//--------------------- .nv.shared.triton_poi_fused__native_batch_norm_legit_no_training_add_relu_22 --------------------------
	.section	.nv.shared.triton_poi_fused__native_batch_norm_legit_no_training_add_relu_22,"aw",@nobits
	.sectionflags	@""
	.align	16
	.zero		1024


//--------------------- .nv.constant0.triton_poi_fused__native_batch_norm_legit_no_training_add_relu_22 --------------------------
	.section	.nv.constant0.triton_poi_fused__native_batch_norm_legit_no_training_add_relu_22,"a",@progbits
	.sectionflags	@""
	.align	4
.nv.constant0.triton_poi_fused__native_batch_norm_legit_no_training_add_relu_22:
	.zero		592
